//
// Generated by NVIDIA NVVM Compiler
//
// Compiler Build ID: CL-36424714
// Cuda compilation tools, release 13.0, V13.0.88
// Based on NVVM 20.0.0
//

.version 9.0
.target sm_100
.address_size 64

	// .globl	_Z21matrixTransposeKernelPKfPfii
// _ZZ21matrixTransposeKernelPKfPfiiE4tile has been demoted

.visible .entry _Z21matrixTransposeKernelPKfPfii(
	.param .u64 .ptr .align 1 _Z21matrixTransposeKernelPKfPfii_param_0,
	.param .u64 .ptr .align 1 _Z21matrixTransposeKernelPKfPfii_param_1,
	.param .u32 _Z21matrixTransposeKernelPKfPfii_param_2,
	.param .u32 _Z21matrixTransposeKernelPKfPfii_param_3
)
{
	.reg .pred 	%p<7>;
	.reg .b32 	%r<25>;
	.reg .b32 	%f<3>;
	.reg .b64 	%rd<9>;
	// demoted variable
	.shared .align 4 .b8 _ZZ21matrixTransposeKernelPKfPfiiE4tile[4224];
	ld.param.u64 	%rd1, [_Z21matrixTransposeKernelPKfPfii_param_0];
	ld.param.u64 	%rd2, [_Z21matrixTransposeKernelPKfPfii_param_1];
	ld.param.u32 	%r9, [_Z21matrixTransposeKernelPKfPfii_param_2];
	ld.param.u32 	%r11, [_Z21matrixTransposeKernelPKfPfii_param_3];
	mov.u32 	%r12, %ctaid.x;
	shl.b32 	%r1, %r12, 5;
	mov.u32 	%r2, %tid.x;
	add.s32 	%r3, %r1, %r2;
	mov.u32 	%r13, %ctaid.y;
	shl.b32 	%r4, %r13, 5;
	mov.u32 	%r5, %tid.y;
	add.s32 	%r14, %r4, %r5;
	setp.ge.s32 	%p1, %r3, %r9;
	setp.ge.s32 	%p2, %r14, %r11;
	or.pred  	%p3, %p1, %p2;
	@%p3 bra 	$L__BB0_2;
	cvta.to.global.u64 	%rd3, %rd1;
	mad.lo.s32 	%r15, %r9, %r14, %r3;
	mul.wide.s32 	%rd4, %r15, 4;
	add.s64 	%rd5, %rd3, %rd4;
	ld.global.f32 	%f1, [%rd5];
	mov.u32 	%r16, _ZZ21matrixTransposeKernelPKfPfiiE4tile;
	mad.lo.s32 	%r17, %r5, 132, %r16;
	shl.b32 	%r18, %r2, 2;
	add.s32 	%r19, %r17, %r18;
	st.shared.f32 	[%r19], %f1;
$L__BB0_2:
	bar.sync 	0;
	add.s32 	%r7, %r4, %r2;
	add.s32 	%r8, %r1, %r5;
	setp.ge.s32 	%p4, %r7, %r11;
	setp.ge.s32 	%p5, %r8, %r9;
	or.pred  	%p6, %p5, %p4;
	@%p6 bra 	$L__BB0_4;
	mov.u32 	%r20, _ZZ21matrixTransposeKernelPKfPfiiE4tile;
	mad.lo.s32 	%r21, %r2, 132, %r20;
	shl.b32 	%r22, %r5, 2;
	add.s32 	%r23, %r21, %r22;
	ld.shared.f32 	%f2, [%r23];
	mad.lo.s32 	%r24, %r11, %r8, %r7;
	cvta.to.global.u64 	%rd6, %rd2;
	mul.wide.s32 	%rd7, %r24, 4;
	add.s64 	%rd8, %rd6, %rd7;
	st.global.f32 	[%rd8], %f2;
$L__BB0_4:
	ret;

}


// ===== COMPILED SASS (sm_100) =====

	.target	sm_100

	.elftype	@"ET_EXEC"


//--------------------- .note.nv.tkinfo           --------------------------
	.section	.note.nv.tkinfo,"",@"SHT_NOTE"
	.sectionflags	@"SHF_NOTE_NV_TKINFO"
	.tkinfo
        /*0018*/ 	.word	0x00000002
        /*0030*/ 	.string	""
        /*0030*/ 	.string	"ptxas"
        /*0030*/ 	.string	"Cuda compilation tools, release 13.0, V13.0.88"
        /*0030*/ 	.string	"Build cuda_13.0.r13.0/compiler.36424714_0"
        /*0030*/ 	.string	"-arch sm_100 -m 64 "



//--------------------- .note.nv.cuinfo           --------------------------
	.section	.note.nv.cuinfo,"",@"SHT_NOTE"
	.sectionflags	@"SHF_NOTE_NV_CUINFO"
        /*0018*/ 	.short	0x0002
        /*001a*/ 	.short	0x0064
        /*001c*/ 	.short	0x0082
	.zero		2


//--------------------- .nv.info                  --------------------------
	.section	.nv.info,"",@"SHT_CUDA_INFO"
	.align	4


	//----- nvinfo : EIATTR_REGCOUNT
	.align		4
        /*0000*/ 	.byte	0x04, 0x2f
        /*0002*/ 	.short	(.L_1 - .L_0)
	.align		4
.L_0:
        /*0004*/ 	.word	index@(_Z21matrixTransposeKernelPKfPfii)
        /*0008*/ 	.word	0x0000000c


	//----- nvinfo : EIATTR_FRAME_SIZE
	.align		4
.L_1:
        /*000c*/ 	.byte	0x04, 0x11
        /*000e*/ 	.short	(.L_3 - .L_2)
	.align		4
.L_2:
        /*0010*/ 	.word	index@(_Z21matrixTransposeKernelPKfPfii)
        /*0014*/ 	.word	0x00000000


	//----- nvinfo : EIATTR_MIN_STACK_SIZE
	.align		4
.L_3:
        /*0018*/ 	.byte	0x04, 0x12
        /*001a*/ 	.short	(.L_5 - .L_4)
	.align		4
.L_4:
        /*001c*/ 	.word	index@(_Z21matrixTransposeKernelPKfPfii)
        /*0020*/ 	.word	0x00000000
.L_5:


//--------------------- .nv.compat                --------------------------
	.section	.nv.compat,"",@"SHT_CUDA_COMPAT_INFO"
	.align	4
        /*0000*/ 	.byte	0x02, 0x09, 0x00, 0x00, 0x02, 0x02, 0x01, 0x00, 0x02, 0x05, 0x05, 0x00, 0x03, 0x07, 0x01, 0x01
        /*0010*/ 	.byte	0x02, 0x03, 0x00, 0x00, 0x02, 0x06, 0x01, 0x00, 0x04, 0x0b, 0x08, 0x00, 0x09, 0x00, 0x00, 0x00
        /*0020*/ 	.byte	0x00, 0x00, 0x00, 0x00


//--------------------- .nv.info._Z21matrixTransposeKernelPKfPfii --------------------------
	.section	.nv.info._Z21matrixTransposeKernelPKfPfii,"",@"SHT_CUDA_INFO"
	.sectionflags	@""
	.align	4


	//----- nvinfo : EIATTR_CUDA_API_VERSION
	.align		4
        /*0000*/ 	.byte	0x04, 0x37
        /*0002*/ 	.short	(.L_7 - .L_6)
.L_6:
        /*0004*/ 	.word	0x00000082


	//----- nvinfo : EIATTR_KPARAM_INFO
	.align		4
.L_7:
        /*0008*/ 	.byte	0x04, 0x17
        /*000a*/ 	.short	(.L_9 - .L_8)
.L_8:
        /*000c*/ 	.word	0x00000000
        /*0010*/ 	.short	0x0003
        /*0012*/ 	.short	0x0014
        /*0014*/ 	.byte	0x00, 0xf0, 0x11, 0x00


	//----- nvinfo : EIATTR_KPARAM_INFO
	.align		4
.L_9:
        /*0018*/ 	.byte	0x04, 0x17
        /*001a*/ 	.short	(.L_11 - .L_10)
.L_10:
        /*001c*/ 	.word	0x00000000
        /*0020*/ 	.short	0x0002
        /*0022*/ 	.short	0x0010
        /*0024*/ 	.byte	0x00, 0xf0, 0x11, 0x00


	//----- nvinfo : EIATTR_KPARAM_INFO
	.align		4
.L_11:
        /*0028*/ 	.byte	0x04, 0x17
        /*002a*/ 	.short	(.L_13 - .L_12)
.L_12:
        /*002c*/ 	.word	0x00000000
        /*0030*/ 	.short	0x0001
        /*0032*/ 	.short	0x0008
        /*0034*/ 	.byte	0x00, 0xf5, 0x21, 0x00


	//----- nvinfo : EIATTR_KPARAM_INFO
	.align		4
.L_13:
        /*0038*/ 	.byte	0x04, 0x17
        /*003a*/ 	.short	(.L_15 - .L_14)
.L_14:
        /*003c*/ 	.word	0x00000000
        /*0040*/ 	.short	0x0000
        /*0042*/ 	.short	0x0000
        /*0044*/ 	.byte	0x00, 0xf5, 0x21, 0x00


	//----- nvinfo : EIATTR_SPARSE_MMA_MASK
	.align		4
.L_15:
        /*0048*/ 	.byte	0x03, 0x50
        /*004a*/ 	.short	0x0000


	//----- nvinfo : EIATTR_MAXREG_COUNT
	.align		4
        /*004c*/ 	.byte	0x03, 0x1b
        /*004e*/ 	.short	0x00ff


	//----- nvinfo : EIATTR_NUM_BARRIERS
	.align		4
        /*0050*/ 	.byte	0x02, 0x4c
        /*0052*/ 	.byte	0x01
	.zero		1


	//----- nvinfo : EIATTR_MERCURY_ISA_VERSION
	.align		4
        /*0054*/ 	.byte	0x03, 0x5f
        /*0056*/ 	.short	0x0101


	//----- nvinfo : EIATTR_VRC_CTA_INIT_COUNT
	.align		4
        /*0058*/ 	.byte	0x02, 0x4a
	.zero		1
	.zero		1


	//----- nvinfo : EIATTR_EXIT_INSTR_OFFSETS
	.align		4
        /*005c*/ 	.byte	0x04, 0x1c
        /*005e*/ 	.short	(.L_17 - .L_16)


	//   ....[0]....
.L_16:
        /*0060*/ 	.word	0x000001a0


	//   ....[1]....
        /*0064*/ 	.word	0x00000250


	//----- nvinfo : EIATTR_CBANK_PARAM_SIZE
	.align		4
.L_17:
        /*0068*/ 	.byte	0x03, 0x19
        /*006a*/ 	.short	0x0018


	//----- nvinfo : EIATTR_PARAM_CBANK
	.align		4
        /*006c*/ 	.byte	0x04, 0x0a
        /*006e*/ 	.short	(.L_19 - .L_18)
	.align		4
.L_18:
        /*0070*/ 	.word	index@(.nv.constant0._Z21matrixTransposeKernelPKfPfii)
        /*0074*/ 	.short	0x0380
        /*0076*/ 	.short	0x0018


	//----- nvinfo : EIATTR_SW_WAR
	.align		4
.L_19:
        /*0078*/ 	.byte	0x04, 0x36
        /*007a*/ 	.short	(.L_21 - .L_20)
.L_20:
        /*007c*/ 	.word	0x00000008
.L_21:


//--------------------- .nv.callgraph             --------------------------
	.section	.nv.callgraph,"",@"SHT_CUDA_CALLGRAPH"
	.align	4
	.sectionentsize	8
	.align		4
        /*0000*/ 	.word	0x00000000
	.align		4
        /*0004*/ 	.word	0xffffffff
	.align		4
        /*0008*/ 	.word	0x00000000
	.align		4
        /*000c*/ 	.word	0xfffffffe
	.align		4
        /*0010*/ 	.word	0x00000000
	.align		4
        /*0014*/ 	.word	0xfffffffd
	.align		4
        /*0018*/ 	.word	0x00000000
	.align		4
        /*001c*/ 	.word	0xfffffffc


//--------------------- .text._Z21matrixTransposeKernelPKfPfii --------------------------
	.section	.text._Z21matrixTransposeKernelPKfPfii,"ax",@progbits
	.align	128
        .global         _Z21matrixTransposeKernelPKfPfii
        .type           _Z21matrixTransposeKernelPKfPfii,@function
        .size           _Z21matrixTransposeKernelPKfPfii,(.L_x_1 - _Z21matrixTransposeKernelPKfPfii)
        .other          _Z21matrixTransposeKernelPKfPfii,@"STO_CUDA_ENTRY STV_DEFAULT"
_Z21matrixTransposeKernelPKfPfii:
.text._Z21matrixTransposeKernelPKfPfii:
[----:B------:R-:W-:Y:S01]  /*0000*/  LDC R1, c[0x0][0x37c] ;  /* 0x0000df00ff017b82 */ /* 0x000fe20000000800 */
[----:B------:R-:W0:Y:S01]  /*0010*/  S2R R8, SR_TID.Y ;  /* 0x0000000000087919 */ /* 0x000e220000002200 */
[----:B------:R-:W1:Y:S01]  /*0020*/  LDCU.64 UR6, c[0x0][0x390] ;  /* 0x00007200ff0677ac */ /* 0x000e620008000a00 */
[----:B------:R-:W0:Y:S01]  /*0030*/  S2R R9, SR_CTAID.Y ;  /* 0x0000000000097919 */ /* 0x000e220000002600 */
[----:B------:R-:W2:Y:S01]  /*0040*/  LDCU.64 UR4, c[0x0][0x358] ;  /* 0x00006b00ff0477ac */ /* 0x000ea20008000a00 */
[----:B------:R-:W3:Y:S01]  /*0050*/  S2R R7, SR_CTAID.X ;  /* 0x0000000000077919 */ /* 0x000ee20000002500 */
[----:B------:R-:W3:Y:S01]  /*0060*/  S2R R6, SR_TID.X ;  /* 0x0000000000067919 */ /* 0x000ee20000002100 */
[----:B0-----:R-:W-:-:S05]  /*0070*/  IMAD R5, R9, 0x20, R8 ;  /* 0x0000002009057824 */ /* 0x001fca00078e0208 */
[----:B-1----:R-:W-:Y:S01]  /*0080*/  ISETP.GE.AND P0, PT, R5, UR7, PT ;  /* 0x0000000705007c0c */ /* 0x002fe2000bf06270 */
[----:B---3--:R-:W-:-:S05]  /*0090*/  IMAD R0, R7, 0x20, R6 ;  /* 0x0000002007007824 */ /* 0x008fca00078e0206 */
[----:B------:R-:W-:-:S13]  /*00a0*/  ISETP.GE.OR P0, PT, R0, UR6, P0 ;  /* 0x0000000600007c0c */ /* 0x000fda0008706670 */
[----:B------:R-:W0:Y:S01]  /*00b0*/  @!P0 LDC.64 R2, c[0x0][0x380] ;  /* 0x0000e000ff028b82 */ /* 0x000e220000000a00 */
[----:B------:R-:W-:-:S04]  /*00c0*/  @!P0 IMAD R5, R5, UR6, R0 ;  /* 0x0000000605058c24 */ /* 0x000fc8000f8e0200 */
[----:B0-----:R-:W-:-:S06]  /*00d0*/  @!P0 IMAD.WIDE R2, R5, 0x4, R2 ;  /* 0x0000000405028825 */ /* 0x001fcc00078e0202 */
[----:B--2---:R-:W2:Y:S01]  /*00e0*/  @!P0 LDG.E R2, desc[UR4][R2.64] ;  /* 0x0000000402028981 */ /* 0x004ea2000c1e1900 */
[----:B------:R-:W-:Y:S01]  /*00f0*/  @!P0 MOV R0, 0x400 ;  /* 0x0000040000008802 */ /* 0x000fe20000000f00 */
[----:B------:R-:W-:Y:S01]  /*0100*/  IMAD R7, R7, 0x20, R8 ;  /* 0x0000002007077824 */ /* 0x000fe200078e0208 */
[----:B------:R-:W-:Y:S01]  /*0110*/  LEA R4, R9, R6, 0x5 ;  /* 0x0000000609047211 */ /* 0x000fe200078e28ff */
[----:B------:R-:W0:Y:S03]  /*0120*/  @!P0 S2R R5, SR_CgaCtaId ;  /* 0x0000000000058919 */ /* 0x000e260000008800 */
[----:B------:R-:W-:-:S04]  /*0130*/  ISETP.GE.AND P1, PT, R4, UR7, PT ;  /* 0x0000000704007c0c */ /* 0x000fc8000bf26270 */
[----:B------:R-:W-:Y:S02]  /*0140*/  ISETP.GE.OR P1, PT, R7, UR6, P1 ;  /* 0x0000000607007c0c */ /* 0x000fe40008f26670 */
[----:B0-----:R-:W-:-:S05]  /*0150*/  @!P0 LEA R0, R5, R0, 0x18 ;  /* 0x0000000005008211 */ /* 0x001fca00078ec0ff */
[----:B------:R-:W-:-:S05]  /*0160*/  @!P0 IMAD R0, R8, 0x84, R0 ;  /* 0x0000008408008824 */ /* 0x000fca00078e0200 */
[----:B------:R-:W-:-:S05]  /*0170*/  @!P0 LEA R5, R6, R0, 0x2 ;  /* 0x0000000006058211 */ /* 0x000fca00078e10ff */
[----:B--2---:R0:W-:Y:S01]  /*0180*/  @!P0 STS [R5], R2 ;  /* 0x0000000205008388 */ /* 0x0041e20000000800 */
[----:B------:R-:W-:Y:S06]  /*0190*/  BAR.SYNC.DEFER_BLOCKING 0x0 ;  /* 0x0000000000007b1d */ /* 0x000fec0000010000 */
[----:B------:R-:W-:Y:S05]  /*01a0*/  @P1 EXIT ;  /* 0x000000000000194d */ /* 0x000fea0003800000 */
[----:B------:R-:W1:Y:S01]  /*01b0*/  S2R R3, SR_CgaCtaId ;  /* 0x0000000000037919 */ /* 0x000e620000008800 */
[----:B------:R-:W-:Y:S01]  /*01c0*/  MOV R0, 0x400 ;  /* 0x0000040000007802 */ /* 0x000fe20000000f00 */
[----:B------:R-:W-:-:S03]  /*01d0*/  IMAD R7, R7, UR7, R4 ;  /* 0x0000000707077c24 */ /* 0x000fc6000f8e0204 */
[----:B-1----:R-:W-:-:S05]  /*01e0*/  LEA R3, R3, R0, 0x18 ;  /* 0x0000000003037211 */ /* 0x002fca00078ec0ff */
[----:B------:R-:W-:Y:S02]  /*01f0*/  IMAD R0, R6, 0x84, R3 ;  /* 0x0000008406007824 */ /* 0x000fe400078e0203 */
[----:B0-----:R-:W0:Y:S02]  /*0200*/  LDC.64 R2, c[0x0][0x388] ;  /* 0x0000e200ff027b82 */ /* 0x001e240000000a00 */
[----:B------:R-:W-:-:S05]  /*0210*/  IMAD R0, R8, 0x4, R0 ;  /* 0x0000000408007824 */ /* 0x000fca00078e0200 */
[----:B------:R-:W1:Y:S01]  /*0220*/  LDS R5, [R0] ;  /* 0x0000000000057984 */ /* 0x000e620000000800 */
[----:B0-----:R-:W-:-:S05]  /*0230*/  IMAD.WIDE R2, R7, 0x4, R2 ;  /* 0x0000000407027825 */ /* 0x001fca00078e0202 */
[----:B-1----:R-:W-:Y:S01]  /*0240*/  STG.E desc[UR4][R2.64], R5 ;  /* 0x0000000502007986 */ /* 0x002fe2000c101904 */
[----:B------:R-:W-:Y:S05]  /*0250*/  EXIT ;  /* 0x000000000000794d */ /* 0x000fea0003800000 */
.L_x_0:
[----:B------:R-:W-:-:S00]  /*0260*/  BRA `(.L_x_0) ;  /* 0xfffffffc00fc7947 */ /* 0x000fc0000383ffff */
[----:B------:R-:W-:-:S00]  /*0270*/  NOP ;  /* 0x0000000000007918 */ /* 0x000fc00000000000 */
        /* <DEDUP_REMOVED lines=8> */
.L_x_1:


//--------------------- .nv.shared._Z21matrixTransposeKernelPKfPfii --------------------------
	.section	.nv.shared._Z21matrixTransposeKernelPKfPfii,"aw",@nobits
	.sectionflags	@""
	.align	4
.nv.shared._Z21matrixTransposeKernelPKfPfii:
	.zero		5248


//--------------------- .nv.shared.reserved.0     --------------------------
	.section	.nv.shared.reserved.0,"aw",@nobits
	.weak		__nv_reservedSMEM_offset_0_alias
	.size		__nv_reservedSMEM_offset_0_alias, 0, 64
	.other		__nv_reservedSMEM_offset_0_alias,@"STO_CUDA_RESERVED_SHARED STV_DEFAULT"
__nv_reservedSMEM_offset_0_alias:
	.zero		0
	.zero		64


//--------------------- .nv.constant0._Z21matrixTransposeKernelPKfPfii --------------------------
	.section	.nv.constant0._Z21matrixTransposeKernelPKfPfii,"a",@progbits
	.sectionflags	@""
	.align	4
.nv.constant0._Z21matrixTransposeKernelPKfPfii:
	.zero		920


//--------------------- SYMBOLS --------------------------

	.type		.nv.reservedSmem.offset0,@object
	.size		.nv.reservedSmem.offset0,0x4
	.type		.nv.reservedSmem.cap,@object
	.size		.nv.reservedSmem.cap,0x4
